//
// Generated by NVIDIA NVVM Compiler
//
// Compiler Build ID: CL-36424714
// Cuda compilation tools, release 13.0, V13.0.88
// Based on NVVM 20.0.0
//

.version 9.0
.target sm_100
.address_size 64

	// .globl	_Z15matmulSymmetricPKfS0_Pfi
// _ZZ15matmulSymmetricPKfS0_PfiE5tileA has been demoted
// _ZZ15matmulSymmetricPKfS0_PfiE5tileB has been demoted

.visible .entry _Z15matmulSymmetricPKfS0_Pfi(
	.param .u64 .ptr .align 1 _Z15matmulSymmetricPKfS0_Pfi_param_0,
	.param .u64 .ptr .align 1 _Z15matmulSymmetricPKfS0_Pfi_param_1,
	.param .u64 .ptr .align 1 _Z15matmulSymmetricPKfS0_Pfi_param_2,
	.param .u32 _Z15matmulSymmetricPKfS0_Pfi_param_3
)
{
	.reg .pred 	%p<17>;
	.reg .b32 	%r<95>;
	.reg .b32 	%f<163>;
	.reg .b64 	%rd<29>;
	// demoted variable
	.shared .align 4 .b8 _ZZ15matmulSymmetricPKfS0_PfiE5tileA[2048];
	// demoted variable
	.shared .align 4 .b8 _ZZ15matmulSymmetricPKfS0_PfiE5tileB[2048];
	ld.param.u64 	%rd4, [_Z15matmulSymmetricPKfS0_Pfi_param_0];
	ld.param.u64 	%rd5, [_Z15matmulSymmetricPKfS0_Pfi_param_1];
	ld.param.u64 	%rd6, [_Z15matmulSymmetricPKfS0_Pfi_param_2];
	ld.param.u32 	%r40, [_Z15matmulSymmetricPKfS0_Pfi_param_3];
	cvta.to.global.u64 	%rd1, %rd5;
	cvta.to.global.u64 	%rd2, %rd4;
	cvta.to.global.u64 	%rd3, %rd6;
	mov.u32 	%r1, %tid.x;
	mov.u32 	%r2, %tid.y;
	mov.u32 	%r41, %ctaid.y;
	shl.b32 	%r3, %r41, 5;
	mov.u32 	%r42, %ctaid.x;
	shl.b32 	%r4, %r42, 5;
	setp.lt.s32 	%p1, %r40, 1;
	mov.f32 	%f155, 0f00000000;
	mov.f32 	%f156, %f155;
	mov.f32 	%f157, %f155;
	mov.f32 	%f158, %f155;
	@%p1 bra 	$L__BB0_11;
	shl.b32 	%r44, %r2, 4;
	add.s32 	%r45, %r44, %r1;
	and.b32  	%r87, %r1, 15;
	shl.b32 	%r46, %r1, 2;
	and.b32  	%r47, %r46, 60;
	mov.u32 	%r48, _ZZ15matmulSymmetricPKfS0_PfiE5tileA;
	add.s32 	%r49, %r48, %r47;
	and.b32  	%r50, %r45, 31;
	add.s32 	%r6, %r50, %r4;
	shl.b32 	%r51, %r45, 2;
	and.b32  	%r52, %r51, 124;
	mov.u32 	%r53, _ZZ15matmulSymmetricPKfS0_PfiE5tileB;
	add.s32 	%r54, %r53, %r52;
	shr.u32 	%r55, %r45, 4;
	add.s32 	%r7, %r55, %r3;
	shl.b32 	%r56, %r55, 6;
	add.s32 	%r8, %r49, %r56;
	shr.u32 	%r90, %r45, 5;
	shl.b32 	%r57, %r90, 7;
	add.s32 	%r10, %r54, %r57;
	add.s32 	%r58, %r45, 256;
	shr.u32 	%r59, %r58, 4;
	add.s32 	%r11, %r59, %r3;
	shl.b32 	%r60, %r59, 6;
	add.s32 	%r12, %r49, %r60;
	shr.u32 	%r92, %r58, 5;
	shl.b32 	%r61, %r92, 7;
	add.s32 	%r14, %r54, %r61;
	mad.lo.s32 	%r62, %r40, %r92, %r4;
	add.s32 	%r93, %r62, %r50;
	mad.lo.s32 	%r63, %r40, %r90, %r4;
	add.s32 	%r91, %r63, %r50;
	mad.lo.s32 	%r89, %r11, %r40, %r87;
	mad.lo.s32 	%r88, %r7, %r40, %r87;
	mov.b32 	%r94, 0;
	mov.f32 	%f155, 0f00000000;
$L__BB0_2:
	setp.ge.u32 	%p2, %r7, %r40;
	setp.ge.s32 	%p3, %r87, %r40;
	mov.f32 	%f159, 0f00000000;
	or.pred  	%p4, %p2, %p3;
	@%p4 bra 	$L__BB0_4;
	mul.wide.u32 	%rd7, %r88, 4;
	add.s64 	%rd8, %rd2, %rd7;
	ld.global.nc.f32 	%f159, [%rd8];
$L__BB0_4:
	st.shared.f32 	[%r8], %f159;
	max.s32 	%r64, %r90, %r6;
	setp.ge.s32 	%p5, %r64, %r40;
	mov.f32 	%f160, 0f00000000;
	@%p5 bra 	$L__BB0_6;
	mul.wide.s32 	%rd9, %r91, 4;
	add.s64 	%rd10, %rd1, %rd9;
	ld.global.nc.f32 	%f160, [%rd10];
$L__BB0_6:
	setp.ge.u32 	%p7, %r11, %r40;
	st.shared.f32 	[%r10], %f160;
	mov.f32 	%f161, 0f00000000;
	or.pred  	%p8, %p7, %p3;
	@%p8 bra 	$L__BB0_8;
	mul.wide.u32 	%rd11, %r89, 4;
	add.s64 	%rd12, %rd2, %rd11;
	ld.global.nc.f32 	%f161, [%rd12];
$L__BB0_8:
	st.shared.f32 	[%r12], %f161;
	max.s32 	%r65, %r92, %r6;
	setp.ge.s32 	%p9, %r65, %r40;
	mov.f32 	%f162, 0f00000000;
	@%p9 bra 	$L__BB0_10;
	mul.wide.s32 	%rd13, %r93, 4;
	add.s64 	%rd14, %rd1, %rd13;
	ld.global.nc.f32 	%f162, [%rd14];
$L__BB0_10:
	st.shared.f32 	[%r14], %f162;
	bar.sync 	0;
	mov.u32 	%r66, %tid.y;
	shl.b32 	%r67, %r66, 7;
	mov.u32 	%r68, _ZZ15matmulSymmetricPKfS0_PfiE5tileA;
	add.s32 	%r69, %r68, %r67;
	ld.shared.f32 	%f27, [%r69];
	ld.shared.f32 	%f28, [%r69+64];
	mov.u32 	%r70, %tid.x;
	shl.b32 	%r71, %r70, 3;
	mov.u32 	%r72, _ZZ15matmulSymmetricPKfS0_PfiE5tileB;
	add.s32 	%r73, %r72, %r71;
	ld.shared.f32 	%f29, [%r73];
	ld.shared.f32 	%f30, [%r73+4];
	fma.rn.f32 	%f31, %f27, %f29, %f158;
	fma.rn.f32 	%f32, %f27, %f30, %f157;
	fma.rn.f32 	%f33, %f28, %f29, %f156;
	fma.rn.f32 	%f34, %f28, %f30, %f155;
	ld.shared.f32 	%f35, [%r69+4];
	ld.shared.f32 	%f36, [%r69+68];
	ld.shared.f32 	%f37, [%r73+128];
	ld.shared.f32 	%f38, [%r73+132];
	fma.rn.f32 	%f39, %f35, %f37, %f31;
	fma.rn.f32 	%f40, %f35, %f38, %f32;
	fma.rn.f32 	%f41, %f36, %f37, %f33;
	fma.rn.f32 	%f42, %f36, %f38, %f34;
	ld.shared.f32 	%f43, [%r69+8];
	ld.shared.f32 	%f44, [%r69+72];
	ld.shared.f32 	%f45, [%r73+256];
	ld.shared.f32 	%f46, [%r73+260];
	fma.rn.f32 	%f47, %f43, %f45, %f39;
	fma.rn.f32 	%f48, %f43, %f46, %f40;
	fma.rn.f32 	%f49, %f44, %f45, %f41;
	fma.rn.f32 	%f50, %f44, %f46, %f42;
	ld.shared.f32 	%f51, [%r69+12];
	ld.shared.f32 	%f52, [%r69+76];
	ld.shared.f32 	%f53, [%r73+384];
	ld.shared.f32 	%f54, [%r73+388];
	fma.rn.f32 	%f55, %f51, %f53, %f47;
	fma.rn.f32 	%f56, %f51, %f54, %f48;
	fma.rn.f32 	%f57, %f52, %f53, %f49;
	fma.rn.f32 	%f58, %f52, %f54, %f50;
	ld.shared.f32 	%f59, [%r69+16];
	ld.shared.f32 	%f60, [%r69+80];
	ld.shared.f32 	%f61, [%r73+512];
	ld.shared.f32 	%f62, [%r73+516];
	fma.rn.f32 	%f63, %f59, %f61, %f55;
	fma.rn.f32 	%f64, %f59, %f62, %f56;
	fma.rn.f32 	%f65, %f60, %f61, %f57;
	fma.rn.f32 	%f66, %f60, %f62, %f58;
	ld.shared.f32 	%f67, [%r69+20];
	ld.shared.f32 	%f68, [%r69+84];
	ld.shared.f32 	%f69, [%r73+640];
	ld.shared.f32 	%f70, [%r73+644];
	fma.rn.f32 	%f71, %f67, %f69, %f63;
	fma.rn.f32 	%f72, %f67, %f70, %f64;
	fma.rn.f32 	%f73, %f68, %f69, %f65;
	fma.rn.f32 	%f74, %f68, %f70, %f66;
	ld.shared.f32 	%f75, [%r69+24];
	ld.shared.f32 	%f76, [%r69+88];
	ld.shared.f32 	%f77, [%r73+768];
	ld.shared.f32 	%f78, [%r73+772];
	fma.rn.f32 	%f79, %f75, %f77, %f71;
	fma.rn.f32 	%f80, %f75, %f78, %f72;
	fma.rn.f32 	%f81, %f76, %f77, %f73;
	fma.rn.f32 	%f82, %f76, %f78, %f74;
	ld.shared.f32 	%f83, [%r69+28];
	ld.shared.f32 	%f84, [%r69+92];
	ld.shared.f32 	%f85, [%r73+896];
	ld.shared.f32 	%f86, [%r73+900];
	fma.rn.f32 	%f87, %f83, %f85, %f79;
	fma.rn.f32 	%f88, %f83, %f86, %f80;
	fma.rn.f32 	%f89, %f84, %f85, %f81;
	fma.rn.f32 	%f90, %f84, %f86, %f82;
	ld.shared.f32 	%f91, [%r69+32];
	ld.shared.f32 	%f92, [%r69+96];
	ld.shared.f32 	%f93, [%r73+1024];
	ld.shared.f32 	%f94, [%r73+1028];
	fma.rn.f32 	%f95, %f91, %f93, %f87;
	fma.rn.f32 	%f96, %f91, %f94, %f88;
	fma.rn.f32 	%f97, %f92, %f93, %f89;
	fma.rn.f32 	%f98, %f92, %f94, %f90;
	ld.shared.f32 	%f99, [%r69+36];
	ld.shared.f32 	%f100, [%r69+100];
	ld.shared.f32 	%f101, [%r73+1152];
	ld.shared.f32 	%f102, [%r73+1156];
	fma.rn.f32 	%f103, %f99, %f101, %f95;
	fma.rn.f32 	%f104, %f99, %f102, %f96;
	fma.rn.f32 	%f105, %f100, %f101, %f97;
	fma.rn.f32 	%f106, %f100, %f102, %f98;
	ld.shared.f32 	%f107, [%r69+40];
	ld.shared.f32 	%f108, [%r69+104];
	ld.shared.f32 	%f109, [%r73+1280];
	ld.shared.f32 	%f110, [%r73+1284];
	fma.rn.f32 	%f111, %f107, %f109, %f103;
	fma.rn.f32 	%f112, %f107, %f110, %f104;
	fma.rn.f32 	%f113, %f108, %f109, %f105;
	fma.rn.f32 	%f114, %f108, %f110, %f106;
	ld.shared.f32 	%f115, [%r69+44];
	ld.shared.f32 	%f116, [%r69+108];
	ld.shared.f32 	%f117, [%r73+1408];
	ld.shared.f32 	%f118, [%r73+1412];
	fma.rn.f32 	%f119, %f115, %f117, %f111;
	fma.rn.f32 	%f120, %f115, %f118, %f112;
	fma.rn.f32 	%f121, %f116, %f117, %f113;
	fma.rn.f32 	%f122, %f116, %f118, %f114;
	ld.shared.f32 	%f123, [%r69+48];
	ld.shared.f32 	%f124, [%r69+112];
	ld.shared.f32 	%f125, [%r73+1536];
	ld.shared.f32 	%f126, [%r73+1540];
	fma.rn.f32 	%f127, %f123, %f125, %f119;
	fma.rn.f32 	%f128, %f123, %f126, %f120;
	fma.rn.f32 	%f129, %f124, %f125, %f121;
	fma.rn.f32 	%f130, %f124, %f126, %f122;
	ld.shared.f32 	%f131, [%r69+52];
	ld.shared.f32 	%f132, [%r69+116];
	ld.shared.f32 	%f133, [%r73+1664];
	ld.shared.f32 	%f134, [%r73+1668];
	fma.rn.f32 	%f135, %f131, %f133, %f127;
	fma.rn.f32 	%f136, %f131, %f134, %f128;
	fma.rn.f32 	%f137, %f132, %f133, %f129;
	fma.rn.f32 	%f138, %f132, %f134, %f130;
	ld.shared.f32 	%f139, [%r69+56];
	ld.shared.f32 	%f140, [%r69+120];
	ld.shared.f32 	%f141, [%r73+1792];
	ld.shared.f32 	%f142, [%r73+1796];
	fma.rn.f32 	%f143, %f139, %f141, %f135;
	fma.rn.f32 	%f144, %f139, %f142, %f136;
	fma.rn.f32 	%f145, %f140, %f141, %f137;
	fma.rn.f32 	%f146, %f140, %f142, %f138;
	ld.shared.f32 	%f147, [%r69+60];
	ld.shared.f32 	%f148, [%r69+124];
	ld.shared.f32 	%f149, [%r73+1920];
	ld.shared.f32 	%f150, [%r73+1924];
	fma.rn.f32 	%f158, %f147, %f149, %f143;
	fma.rn.f32 	%f157, %f147, %f150, %f144;
	fma.rn.f32 	%f156, %f148, %f149, %f145;
	fma.rn.f32 	%f155, %f148, %f150, %f146;
	bar.sync 	0;
	add.s32 	%r94, %r94, 16;
	shl.b32 	%r74, %r40, 4;
	add.s32 	%r93, %r93, %r74;
	add.s32 	%r92, %r92, 16;
	add.s32 	%r91, %r91, %r74;
	add.s32 	%r90, %r90, 16;
	add.s32 	%r89, %r89, 16;
	add.s32 	%r88, %r88, 16;
	add.s32 	%r87, %r87, 16;
	setp.lt.s32 	%p10, %r94, %r40;
	@%p10 bra 	$L__BB0_2;
$L__BB0_11:
	mov.u32 	%r75, %tid.y;
	shl.b32 	%r76, %r75, 1;
	mov.u32 	%r77, %ctaid.y;
	shl.b32 	%r78, %r77, 5;
	add.s32 	%r19, %r78, %r76;
	mov.u32 	%r79, %tid.x;
	shl.b32 	%r80, %r79, 1;
	mov.u32 	%r81, %ctaid.x;
	shl.b32 	%r82, %r81, 5;
	add.s32 	%r20, %r82, %r80;
	setp.lt.s32 	%p11, %r19, %r40;
	@%p11 bra 	$L__BB0_12;
	bra.uni 	$L__BB0_16;
$L__BB0_12:
	mul.lo.s32 	%r37, %r19, %r40;
	setp.ge.s32 	%p12, %r20, %r40;
	@%p12 bra 	$L__BB0_14;
	add.s32 	%r83, %r20, %r37;
	mul.wide.s32 	%rd15, %r83, 4;
	add.s64 	%rd16, %rd3, %rd15;
	st.global.f32 	[%rd16], %f158;
$L__BB0_14:
	add.s32 	%r84, %r20, 1;
	setp.ge.s32 	%p13, %r84, %r40;
	@%p13 bra 	$L__BB0_16;
	cvt.s64.s32 	%rd17, %r37;
	cvt.s64.s32 	%rd18, %r20;
	add.s64 	%rd19, %rd18, %rd17;
	shl.b64 	%rd20, %rd19, 2;
	add.s64 	%rd21, %rd3, %rd20;
	st.global.f32 	[%rd21+4], %f157;
$L__BB0_16:
	add.s32 	%r38, %r19, 1;
	setp.ge.s32 	%p14, %r38, %r40;
	@%p14 bra 	$L__BB0_21;
	mul.lo.s32 	%r39, %r38, %r40;
	setp.ge.s32 	%p15, %r20, %r40;
	@%p15 bra 	$L__BB0_19;
	add.s32 	%r85, %r20, %r39;
	mul.wide.s32 	%rd22, %r85, 4;
	add.s64 	%rd23, %rd3, %rd22;
	st.global.f32 	[%rd23], %f156;
$L__BB0_19:
	add.s32 	%r86, %r20, 1;
	setp.ge.s32 	%p16, %r86, %r40;
	@%p16 bra 	$L__BB0_21;
	cvt.s64.s32 	%rd24, %r39;
	cvt.s64.s32 	%rd25, %r20;
	add.s64 	%rd26, %rd25, %rd24;
	shl.b64 	%rd27, %rd26, 2;
	add.s64 	%rd28, %rd3, %rd27;
	st.global.f32 	[%rd28+4], %f155;
$L__BB0_21:
	ret;

}


// ===== COMPILED SASS (sm_100) =====

	.target	sm_100

	.elftype	@"ET_EXEC"


//--------------------- .note.nv.tkinfo           --------------------------
	.section	.note.nv.tkinfo,"",@"SHT_NOTE"
	.sectionflags	@"SHF_NOTE_NV_TKINFO"
	.tkinfo
        /*0018*/ 	.word	0x00000002
        /*0030*/ 	.string	""
        /*0030*/ 	.string	"ptxas"
        /*0030*/ 	.string	"Cuda compilation tools, release 13.0, V13.0.88"
        /*0030*/ 	.string	"Build cuda_13.0.r13.0/compiler.36424714_0"
        /*0030*/ 	.string	"-arch sm_100 -m 64 "



//--------------------- .note.nv.cuinfo           --------------------------
	.section	.note.nv.cuinfo,"",@"SHT_NOTE"
	.sectionflags	@"SHF_NOTE_NV_CUINFO"
        /*0018*/ 	.short	0x0002
        /*001a*/ 	.short	0x0064
        /*001c*/ 	.short	0x0082
	.zero		2


//--------------------- .nv.info                  --------------------------
	.section	.nv.info,"",@"SHT_CUDA_INFO"
	.align	4


	//----- nvinfo : EIATTR_REGCOUNT
	.align		4
        /*0000*/ 	.byte	0x04, 0x2f
        /*0002*/ 	.short	(.L_1 - .L_0)
	.align		4
.L_0:
        /*0004*/ 	.word	index@(_Z15matmulSymmetricPKfS0_Pfi)
        /*0008*/ 	.word	0x00000028


	//----- nvinfo : EIATTR_FRAME_SIZE
	.align		4
.L_1:
        /*000c*/ 	.byte	0x04, 0x11
        /*000e*/ 	.short	(.L_3 - .L_2)
	.align		4
.L_2:
        /*0010*/ 	.word	index@(_Z15matmulSymmetricPKfS0_Pfi)
        /*0014*/ 	.word	0x00000000


	//----- nvinfo : EIATTR_MIN_STACK_SIZE
	.align		4
.L_3:
        /*0018*/ 	.byte	0x04, 0x12
        /*001a*/ 	.short	(.L_5 - .L_4)
	.align		4
.L_4:
        /*001c*/ 	.word	index@(_Z15matmulSymmetricPKfS0_Pfi)
        /*0020*/ 	.word	0x00000000
.L_5:


//--------------------- .nv.compat                --------------------------
	.section	.nv.compat,"",@"SHT_CUDA_COMPAT_INFO"
	.align	4
        /*0000*/ 	.byte	0x02, 0x09, 0x00, 0x00, 0x02, 0x02, 0x01, 0x00, 0x02, 0x05, 0x05, 0x00, 0x03, 0x07, 0x01, 0x01
        /*0010*/ 	.byte	0x02, 0x03, 0x00, 0x00, 0x02, 0x06, 0x01, 0x00, 0x04, 0x0b, 0x08, 0x00, 0x09, 0x00, 0x00, 0x00
        /*0020*/ 	.byte	0x00, 0x00, 0x00, 0x00


//--------------------- .nv.info._Z15matmulSymmetricPKfS0_Pfi --------------------------
	.section	.nv.info._Z15matmulSymmetricPKfS0_Pfi,"",@"SHT_CUDA_INFO"
	.sectionflags	@""
	.align	4


	//----- nvinfo : EIATTR_CUDA_API_VERSION
	.align		4
        /*0000*/ 	.byte	0x04, 0x37
        /*0002*/ 	.short	(.L_7 - .L_6)
.L_6:
        /*0004*/ 	.word	0x00000082


	//----- nvinfo : EIATTR_KPARAM_INFO
	.align		4
.L_7:
        /*0008*/ 	.byte	0x04, 0x17
        /*000a*/ 	.short	(.L_9 - .L_8)
.L_8:
        /*000c*/ 	.word	0x00000000
        /*0010*/ 	.short	0x0003
        /*0012*/ 	.short	0x0018
        /*0014*/ 	.byte	0x00, 0xf0, 0x11, 0x00


	//----- nvinfo : EIATTR_KPARAM_INFO
	.align		4
.L_9:
        /*0018*/ 	.byte	0x04, 0x17
        /*001a*/ 	.short	(.L_11 - .L_10)
.L_10:
        /*001c*/ 	.word	0x00000000
        /*0020*/ 	.short	0x0002
        /*0022*/ 	.short	0x0010
        /*0024*/ 	.byte	0x00, 0xf5, 0x21, 0x00


	//----- nvinfo : EIATTR_KPARAM_INFO
	.align		4
.L_11:
        /*0028*/ 	.byte	0x04, 0x17
        /*002a*/ 	.short	(.L_13 - .L_12)
.L_12:
        /*002c*/ 	.word	0x00000000
        /*0030*/ 	.short	0x0001
        /*0032*/ 	.short	0x0008
        /*0034*/ 	.byte	0x00, 0xf5, 0x21, 0x00


	//----- nvinfo : EIATTR_KPARAM_INFO
	.align		4
.L_13:
        /*0038*/ 	.byte	0x04, 0x17
        /*003a*/ 	.short	(.L_15 - .L_14)
.L_14:
        /*003c*/ 	.word	0x00000000
        /*0040*/ 	.short	0x0000
        /*0042*/ 	.short	0x0000
        /*0044*/ 	.byte	0x00, 0xf5, 0x21, 0x00


	//----- nvinfo : EIATTR_SPARSE_MMA_MASK
	.align		4
.L_15:
        /*0048*/ 	.byte	0x03, 0x50
        /*004a*/ 	.short	0x0000


	//----- nvinfo : EIATTR_MAXREG_COUNT
	.align		4
        /*004c*/ 	.byte	0x03, 0x1b
        /*004e*/ 	.short	0x00ff


	//----- nvinfo : EIATTR_NUM_BARRIERS
	.align		4
        /*0050*/ 	.byte	0x02, 0x4c
        /*0052*/ 	.byte	0x01
	.zero		1


	//----- nvinfo : EIATTR_MERCURY_ISA_VERSION
	.align		4
        /*0054*/ 	.byte	0x03, 0x5f
        /*0056*/ 	.short	0x0101


	//----- nvinfo : EIATTR_VRC_CTA_INIT_COUNT
	.align		4
        /*0058*/ 	.byte	0x02, 0x4a
	.zero		1
	.zero		1


	//----- nvinfo : EIATTR_EXIT_INSTR_OFFSETS
	.align		4
        /*005c*/ 	.byte	0x04, 0x1c
        /*005e*/ 	.short	(.L_17 - .L_16)


	//   ....[0]....
.L_16:
        /*0060*/ 	.word	0x00000cf0


	//   ....[1]....
        /*0064*/ 	.word	0x00000d80


	//   ....[2]....
        /*0068*/ 	.word	0x00000e00


	//----- nvinfo : EIATTR_CRS_STACK_SIZE
	.align		4
.L_17:
        /*006c*/ 	.byte	0x04, 0x1e
        /*006e*/ 	.short	(.L_19 - .L_18)
.L_18:
        /*0070*/ 	.word	0x00000000


	//----- nvinfo : EIATTR_CBANK_PARAM_SIZE
	.align		4
.L_19:
        /*0074*/ 	.byte	0x03, 0x19
        /*0076*/ 	.short	0x001c


	//----- nvinfo : EIATTR_PARAM_CBANK
	.align		4
        /*0078*/ 	.byte	0x04, 0x0a
        /*007a*/ 	.short	(.L_21 - .L_20)
	.align		4
.L_20:
        /*007c*/ 	.word	index@(.nv.constant0._Z15matmulSymmetricPKfS0_Pfi)
        /*0080*/ 	.short	0x0380
        /*0082*/ 	.short	0x001c


	//----- nvinfo : EIATTR_SW_WAR
	.align		4
.L_21:
        /*0084*/ 	.byte	0x04, 0x36
        /*0086*/ 	.short	(.L_23 - .L_22)
.L_22:
        /*0088*/ 	.word	0x00000008
.L_23:


//--------------------- .nv.callgraph             --------------------------
	.section	.nv.callgraph,"",@"SHT_CUDA_CALLGRAPH"
	.align	4
	.sectionentsize	8
	.align		4
        /*0000*/ 	.word	0x00000000
	.align		4
        /*0004*/ 	.word	0xffffffff
	.align		4
        /*0008*/ 	.word	0x00000000
	.align		4
        /*000c*/ 	.word	0xfffffffe
	.align		4
        /*0010*/ 	.word	0x00000000
	.align		4
        /*0014*/ 	.word	0xfffffffd
	.align		4
        /*0018*/ 	.word	0x00000000
	.align		4
        /*001c*/ 	.word	0xfffffffc


//--------------------- .text._Z15matmulSymmetricPKfS0_Pfi --------------------------
	.section	.text._Z15matmulSymmetricPKfS0_Pfi,"ax",@progbits
	.align	128
        .global         _Z15matmulSymmetricPKfS0_Pfi
        .type           _Z15matmulSymmetricPKfS0_Pfi,@function
        .size           _Z15matmulSymmetricPKfS0_Pfi,(.L_x_5 - _Z15matmulSymmetricPKfS0_Pfi)
        .other          _Z15matmulSymmetricPKfS0_Pfi,@"STO_CUDA_ENTRY STV_DEFAULT"
_Z15matmulSymmetricPKfS0_Pfi:
.text._Z15matmulSymmetricPKfS0_Pfi:
[----:B------:R-:W-:Y:S01]  /*0000*/  LDC R1, c[0x0][0x37c] ;  /* 0x0000df00ff017b82 */ /* 0x000fe20000000800 */
[----:B------:R-:W0:Y:S01]  /*0010*/  LDCU UR4, c[0x0][0x398] ;  /* 0x00007300ff0477ac */ /* 0x000e220008000800 */
[----:B------:R-:W-:Y:S02]  /*0020*/  CS2R R30, SRZ ;  /* 0x00000000001e7805 */ /* 0x000fe4000001ff00 */
[----:B------:R-:W-:Y:S01]  /*0030*/  CS2R R16, SRZ ;  /* 0x0000000000107805 */ /* 0x000fe2000001ff00 */
[----:B------:R-:W1:Y:S01]  /*0040*/  LDCU.64 UR8, c[0x0][0x358] ;  /* 0x00006b00ff0877ac */ /* 0x000e620008000a00 */
[----:B0-----:R-:W-:-:S04]  /*0050*/  MOV R5, UR4 ;  /* 0x0000000400057c02 */ /* 0x001fc80008000f00 */
[----:B------:R-:W-:-:S13]  /*0060*/  ISETP.GE.AND P0, PT, R5, 0x1, PT ;  /* 0x000000010500780c */ /* 0x000fda0003f06270 */
[----:B-1----:R-:W-:Y:S05]  /*0070*/  @!P0 BRA `(.L_x_0) ;  /* 0x0000000800a88947 */ /* 0x002fea0003800000 */
[----:B------:R-:W0:Y:S01]  /*0080*/  S2R R6, SR_TID.X ;  /* 0x0000000000067919 */ /* 0x000e220000002100 */
[----:B------:R-:W1:Y:S01]  /*0090*/  S2UR UR6, SR_CgaCtaId ;  /* 0x00000000000679c3 */ /* 0x000e620000008800 */
[----:B------:R-:W-:Y:S01]  /*00a0*/  UMOV UR5, 0x400 ;  /* 0x0000040000057882 */ /* 0x000fe20000000000 */
[----:B------:R-:W-:Y:S01]  /*00b0*/  HFMA2 R30, -RZ, RZ, 0, 0 ;  /* 0x00000000ff1e7431 */ /* 0x000fe200000001ff */
[----:B------:R-:W2:Y:S01]  /*00c0*/  S2R R3, SR_TID.Y ;  /* 0x0000000000037919 */ /* 0x000ea20000002200 */
[----:B------:R-:W3:Y:S04]  /*00d0*/  S2R R34, SR_CTAID.Y ;  /* 0x0000000000227919 */ /* 0x000ee80000002600 */
[----:B------:R-:W4:Y:S08]  /*00e0*/  S2UR UR4, SR_CTAID.X ;  /* 0x00000000000479c3 */ /* 0x000f300000002500 */
[----:B------:R-:W3:Y:S01]  /*00f0*/  LDC R4, c[0x0][0x398] ;  /* 0x0000e600ff047b82 */ /* 0x000ee20000000800 */
[----:B-1----:R-:W-:-:S02]  /*0100*/  ULEA UR7, UR6, UR5, 0x18 ;  /* 0x0000000506077291 */ /* 0x002fc4000f8ec0ff */
[----:B------:R-:W-:-:S04]  /*0110*/  UIADD3 UR5, UPT, UPT, UR5, 0x800, URZ ;  /* 0x0000080005057890 */ /* 0x000fc8000fffe0ff */
[----:B------:R-:W-:Y:S01]  /*0120*/  ULEA UR5, UR6, UR5, 0x18 ;  /* 0x0000000506057291 */ /* 0x000fe2000f8ec0ff */
[C---:B0-----:R-:W-:Y:S01]  /*0130*/  SHF.L.U32 R2, R6.reuse, 0x2, RZ ;  /* 0x0000000206027819 */ /* 0x041fe200000006ff */
[----:B----4-:R-:W-:Y:S01]  /*0140*/  USHF.L.U32 UR4, UR4, 0x5, URZ ;  /* 0x0000000504047899 */ /* 0x010fe200080006ff */
[----:B------:R-:W-:Y:S02]  /*0150*/  LOP3.LUT R32, R6, 0xf, RZ, 0xc0, !PT ;  /* 0x0000000f06207812 */ /* 0x000fe400078ec0ff */
[----:B--2---:R-:W-:Y:S02]  /*0160*/  LEA R0, R3, R6, 0x4 ;  /* 0x0000000603007211 */ /* 0x004fe400078e20ff */
[----:B------:R-:W-:Y:S02]  /*0170*/  LOP3.LUT R2, R2, 0x3c, RZ, 0xc0, !PT ;  /* 0x0000003c02027812 */ /* 0x000fe400078ec0ff */
[----:B------:R-:W-:Y:S02]  /*0180*/  IADD3 R24, PT, PT, R0, 0x100, RZ ;  /* 0x0000010000187810 */ /* 0x000fe40007ffe0ff */
[----:B------:R-:W-:-:S02]  /*0190*/  SHF.R.U32.HI R25, RZ, 0x4, R0 ;  /* 0x00000004ff197819 */ /* 0x000fc40000011600 */
[----:B------:R-:W-:Y:S02]  /*01a0*/  SHF.R.U32.HI R21, RZ, 0x4, R24 ;  /* 0x00000004ff157819 */ /* 0x000fe40000011618 */
[----:B------:R-:W-:Y:S02]  /*01b0*/  IADD3 R2, PT, PT, R2, UR7, RZ ;  /* 0x0000000702027c10 */ /* 0x000fe4000fffe0ff */
[C---:B---3--:R-:W-:Y:S02]  /*01c0*/  LEA R36, R34.reuse, R25, 0x5 ;  /* 0x0000001922247211 */ /* 0x048fe400078e28ff */
[----:B------:R-:W-:Y:S02]  /*01d0*/  LEA R34, R34, R21, 0x5 ;  /* 0x0000001522227211 */ /* 0x000fe400078e28ff */
[-C--:B------:R-:W-:Y:S02]  /*01e0*/  LEA R25, R25, R2.reuse, 0x6 ;  /* 0x0000000219197211 */ /* 0x080fe400078e30ff */
[----:B------:R-:W-:-:S02]  /*01f0*/  LEA R21, R21, R2, 0x6 ;  /* 0x0000000215157211 */ /* 0x000fc400078e30ff */
[----:B------:R-:W-:Y:S02]  /*0200*/  SHF.L.U32 R2, R0, 0x2, RZ ;  /* 0x0000000200027819 */ /* 0x000fe400000006ff */
[----:B------:R-:W-:Y:S02]  /*0210*/  SHF.R.U32.HI R28, RZ, 0x5, R0 ;  /* 0x00000005ff1c7819 */ /* 0x000fe40000011600 */
[----:B------:R-:W-:Y:S02]  /*0220*/  SHF.R.U32.HI R24, RZ, 0x5, R24 ;  /* 0x00000005ff187819 */ /* 0x000fe40000011618 */
[----:B------:R-:W-:Y:S01]  /*0230*/  LOP3.LUT R2, R2, 0x7c, RZ, 0xc0, !PT ;  /* 0x0000007c02027812 */ /* 0x000fe200078ec0ff */
[-C--:B------:R-:W-:Y:S01]  /*0240*/  IMAD R11, R28, R5.reuse, UR4 ;  /* 0x000000041c0b7e24 */ /* 0x080fe2000f8e0205 */
[----:B------:R-:W-:Y:S01]  /*0250*/  LOP3.LUT R0, R0, 0x1f, RZ, 0xc0, !PT ;  /* 0x0000001f00007812 */ /* 0x000fe200078ec0ff */
[----:B------:R-:W-:Y:S01]  /*0260*/  IMAD R9, R24, R5, UR4 ;  /* 0x0000000418097e24 */ /* 0x000fe2000f8e0205 */
[----:B------:R-:W-:-:S02]  /*0270*/  IADD3 R7, PT, PT, R2, UR5, RZ ;  /* 0x0000000502077c10 */ /* 0x000fc4000fffe0ff */
[C---:B------:R-:W-:Y:S02]  /*0280*/  IADD3 R20, PT, PT, R0.reuse, R11, RZ ;  /* 0x0000000b00147210 */ /* 0x040fe40007ffe0ff */
[C---:B------:R-:W-:Y:S02]  /*0290*/  IADD3 R22, PT, PT, R0.reuse, R9, RZ ;  /* 0x0000000900167210 */ /* 0x040fe40007ffe0ff */
[----:B------:R-:W-:Y:S01]  /*02a0*/  IADD3 R29, PT, PT, R0, UR4, RZ ;  /* 0x00000004001d7c10 */ /* 0x000fe2000fffe0ff */
[-CC-:B------:R-:W-:Y:S01]  /*02b0*/  IMAD R0, R36, R5.reuse, R32.reuse ;  /* 0x0000000524007224 */ /* 0x180fe200078e0220 */
[----:B------:R-:W-:Y:S01]  /*02c0*/  LEA R2, R6, UR5, 0x3 ;  /* 0x0000000506027c11 */ /* 0x000fe2000f8e18ff */
[----:B------:R-:W-:Y:S01]  /*02d0*/  IMAD R6, R34, R5, R32 ;  /* 0x0000000522067224 */ /* 0x000fe200078e0220 */
[----:B------:R-:W-:Y:S01]  /*02e0*/  LEA R23, R28, R7, 0x7 ;  /* 0x000000071c177211 */ /* 0x000fe200078e38ff */
[----:B------:R-:W-:Y:S01]  /*02f0*/  UMOV UR4, URZ ;  /* 0x000000ff00047c82 */ /* 0x000fe20008000000 */
[----:B------:R-:W-:-:S02]  /*0300*/  LEA R3, R3, UR7, 0x7 ;  /* 0x0000000703037c11 */ /* 0x000fc4000f8e38ff */
[----:B------:R-:W-:-:S07]  /*0310*/  LEA R7, R24, R7, 0x7 ;  /* 0x0000000718077211 */ /* 0x000fce00078e38ff */
.L_x_1:
[----:B------:R-:W-:Y:S02]  /*0320*/  MOV R5, R4 ;  /* 0x0000000400057202 */ /* 0x000fe40000000f00 */
[C---:B------:R-:W-:Y:S02]  /*0330*/  VIMNMX R8, PT, PT, R29.reuse, R28, !PT ;  /* 0x0000001c1d087248 */ /* 0x040fe40007fe0100 */
[-C--:B------:R-:W-:Y:S02]  /*0340*/  ISETP.GE.AND P0, PT, R32, R5.reuse, PT ;  /* 0x000000052000720c */ /* 0x080fe40003f06270 */
[----:B------:R-:W-:Y:S02]  /*0350*/  VIMNMX R10, PT, PT, R29, R24, !PT ;  /* 0x000000181d0a7248 */ /* 0x000fe40007fe0100 */
[-C--:B------:R-:W-:Y:S02]  /*0360*/  ISETP.GE.U32.OR P1, PT, R36, R5.reuse, P0 ;  /* 0x000000052400720c */ /* 0x080fe40000726470 */
[----:B------:R-:W-:-:S02]  /*0370*/  ISETP.GE.AND P2, PT, R8, R5, PT ;  /* 0x000000050800720c */ /* 0x000fc40003f46270 */
[-C--:B------:R-:W-:Y:S02]  /*0380*/  ISETP.GE.U32.OR P0, PT, R34, R5.reuse, P0 ;  /* 0x000000052200720c */ /* 0x080fe40000706470 */
[----:B------:R-:W-:Y:S02]  /*0390*/  ISETP.GE.AND P3, PT, R10, R5, PT ;  /* 0x000000050a00720c */ /* 0x000fe40003f66270 */
[----:B------:R-:W-:-:S05]  /*03a0*/  MOV R33, RZ ;  /* 0x000000ff00217202 */ /* 0x000fca0000000f00 */
[----:B------:R-:W0:Y:S08]  /*03b0*/  @!P1 LDC.64 R14, c[0x0][0x380] ;  /* 0x0000e000ff0e9b82 */ /* 0x000e300000000a00 */
[----:B------:R-:W1:Y:S08]  /*03c0*/  @!P2 LDC.64 R12, c[0x0][0x388] ;  /* 0x0000e200ff0cab82 */ /* 0x000e700000000a00 */
[----:B------:R-:W2:Y:S08]  /*03d0*/  @!P0 LDC.64 R10, c[0x0][0x380] ;  /* 0x0000e000ff0a8b82 */ /* 0x000eb00000000a00 */
[----:B------:R-:W3:Y:S01]  /*03e0*/  @!P3 LDC.64 R8, c[0x0][0x388] ;  /* 0x0000e200ff08bb82 */ /* 0x000ee20000000a00 */
[----:B0-----:R-:W-:Y:S01]  /*03f0*/  @!P1 IMAD.WIDE.U32 R14, R0, 0x4, R14 ;  /* 0x00000004000e9825 */ /* 0x001fe200078e000e */
[----:B------:R-:W-:-:S02]  /*0400*/  MOV R26, RZ ;  /* 0x000000ff001a7202 */ /* 0x000fc40000000f00 */
[----:B------:R-:W-:Y:S02]  /*0410*/  MOV R37, RZ ;  /* 0x000000ff00257202 */ /* 0x000fe40000000f00 */
[----:B------:R-:W4:Y:S01]  /*0420*/  @!P1 LDG.E.CONSTANT R33, desc[UR8][R14.64] ;  /* 0x000000080e219981 */ /* 0x000f22000c1e9900 */
[----:B-1----:R-:W-:Y:S01]  /*0430*/  @!P2 IMAD.WIDE R18, R20, 0x4, R12 ;  /* 0x000000041412a825 */ /* 0x002fe200078e020c */
[----:B------:R-:W-:-:S04]  /*0440*/  MOV R12, RZ ;  /* 0x000000ff000c7202 */ /* 0x000fc80000000f00 */
[----:B------:R-:W5:Y:S01]  /*0450*/  @!P2 LDG.E.CONSTANT R26, desc[UR8][R18.64] ;  /* 0x00000008121aa981 */ /* 0x000f62000c1e9900 */
[----:B--2---:R-:W-:-:S05]  /*0460*/  @!P0 IMAD.WIDE.U32 R10, R6, 0x4, R10 ;  /* 0x00000004060a8825 */ /* 0x004fca00078e000a */
[----:B------:R-:W2:Y:S01]  /*0470*/  @!P0 LDG.E.CONSTANT R37, desc[UR8][R10.64] ;  /* 0x000000080a258981 */ /* 0x000ea2000c1e9900 */
[----:B---3--:R-:W-:-:S05]  /*0480*/  @!P3 IMAD.WIDE R8, R22, 0x4, R8 ;  /* 0x000000041608b825 */ /* 0x008fca00078e0208 */
[----:B------:R-:W3:Y:S04]  /*0490*/  @!P3 LDG.E.CONSTANT R12, desc[UR8][R8.64] ;  /* 0x00000008080cb981 */ /* 0x000ee8000c1e9900 */
[----:B----4-:R-:W-:Y:S04]  /*04a0*/  STS [R25], R33 ;  /* 0x0000002119007388 */ /* 0x010fe80000000800 */
[----:B-----5:R-:W-:Y:S04]  /*04b0*/  STS [R23], R26 ;  /* 0x0000001a17007388 */ /* 0x020fe80000000800 */
[----:B--2---:R-:W-:Y:S04]  /*04c0*/  STS [R21], R37 ;  /* 0x0000002515007388 */ /* 0x004fe80000000800 */
[----:B---3--:R-:W-:Y:S01]  /*04d0*/  STS [R7], R12 ;  /* 0x0000000c07007388 */ /* 0x008fe20000000800 */
[----:B------:R-:W-:Y:S06]  /*04e0*/  BAR.SYNC.DEFER_BLOCKING 0x0 ;  /* 0x0000000000007b1d */ /* 0x000fec0000010000 */
[----:B------:R-:W-:Y:S04]  /*04f0*/  LDS.64 R26, [R2] ;  /* 0x00000000021a7984 */ /* 0x000fe80000000a00 */
[----:B------:R-:W0:Y:S04]  /*0500*/  LDS.128 R8, [R3] ;  /* 0x0000000003087984 */ /* 0x000e280000000c00 */
[----:B------:R-:W1:Y:S04]  /*0510*/  LDS.128 R12, [R3+0x40] ;  /* 0x00004000030c7984 */ /* 0x000e680000000c00 */
[----:B------:R-:W2:Y:S01]  /*0520*/  LDS.64 R18, [R2+0x80] ;  /* 0x0000800002127984 */ /* 0x000ea20000000a00 */
[CC--:B0-----:R-:W-:Y:S01]  /*0530*/  FFMA R31, R8.reuse, R26.reuse, R31 ;  /* 0x0000001a081f7223 */ /* 0x0c1fe2000000001f */
[----:B------:R-:W-:Y:S01]  /*0540*/  FFMA R35, R8, R27, R16 ;  /* 0x0000001b08237223 */ /* 0x000fe20000000010 */
[----:B-1----:R-:W-:-:S02]  /*0550*/  FFMA R8, R12, R26, R17 ;  /* 0x0000001a0c087223 */ /* 0x002fc40000000011 */
[----:B------:R-:W0:Y:S01]  /*0560*/  LDS.64 R16, [R2+0x100] ;  /* 0x0001000002107984 */ /* 0x000e220000000a00 */
[----:B------:R-:W-:-:S03]  /*0570*/  FFMA R30, R12, R27, R30 ;  /* 0x0000001b0c1e7223 */ /* 0x000fc6000000001e */
[----:B------:R-:W1:Y:S01]  /*0580*/  LDS.64 R26, [R2+0x180] ;  /* 0x00018000021a7984 */ /* 0x000e620000000a00 */
[C---:B--2---:R-:W-:Y:S01]  /*0590*/  FFMA R31, R18.reuse, R9, R31 ;  /* 0x00000009121f7223 */ /* 0x044fe2000000001f */
[----:B------:R-:W-:Y:S01]  /*05a0*/  FFMA R35, R9, R19, R35 ;  /* 0x0000001309237223 */ /* 0x000fe20000000023 */
[----:B------:R-:W-:Y:S01]  /*05b0*/  FFMA R9, R18, R13, R8 ;  /* 0x0000000d12097223 */ /* 0x000fe20000000008 */
[----:B------:R-:W-:Y:S01]  /*05c0*/  FFMA R13, R13, R19, R30 ;  /* 0x000000130d0d7223 */ /* 0x000fe2000000001e */
[----:B0-----:R-:W-:Y:S01]  /*05d0*/  FFMA R33, R16, R10, R31 ;  /* 0x0000000a10217223 */ /* 0x001fe2000000001f */
[-C--:B------:R-:W-:Y:S01]  /*05e0*/  FFMA R10, R10, R17.reuse, R35 ;  /* 0x000000110a0a7223 */ /* 0x080fe20000000023 */
[----:B------:R-:W-:Y:S01]  /*05f0*/  FFMA R8, R16, R14, R9 ;  /* 0x0000000e10087223 */ /* 0x000fe20000000009 */
[----:B------:R-:W-:Y:S01]  /*0600*/  FFMA R14, R14, R17, R13 ;  /* 0x000000110e0e7223 */ /* 0x000fe2000000000d */
[C---:B-1----:R-:W-:Y:S01]  /*0610*/  FFMA R33, R26.reuse, R11, R33 ;  /* 0x0000000b1a217223 */ /* 0x042fe20000000021 */
[----:B------:R-:W-:Y:S01]  /*0620*/  LDS.64 R12, [R2+0x200] ;  /* 0x00020000020c7984 */ /* 0x000fe20000000a00 */
[----:B------:R-:W-:Y:S01]  /*0630*/  FFMA R30, R11, R27, R10 ;  /* 0x0000001b0b1e7223 */ /* 0x000fe2000000000a */
[----:B------:R-:W-:-:S02]  /*0640*/  FFMA R31, R26, R15, R8 ;  /* 0x0000000f1a1f7223 */ /* 0x000fc40000000008 */
[----:B------:R-:W0:Y:S04]  /*0650*/  LDS.128 R16, [R3+0x10] ;  /* 0x0000100003107984 */ /* 0x000e280000000c00 */
[----:B------:R-:W1:Y:S01]  /*0660*/  LDS.128 R8, [R3+0x50] ;  /* 0x0000500003087984 */ /* 0x000e620000000c00 */
[----:B------:R-:W-:-:S03]  /*0670*/  FFMA R26, R15, R27, R14 ;  /* 0x0000001b0f1a7223 */ /* 0x000fc6000000000e */
[----:B------:R-:W2:Y:S01]  /*0680*/  LDS.64 R14, [R2+0x280] ;  /* 0x00028000020e7984 */ /* 0x000ea20000000a00 */
[CC--:B0-----:R-:W-:Y:S01]  /*0690*/  FFMA R33, R16.reuse, R12.reuse, R33 ;  /* 0x0000000c10217223 */ /* 0x0c1fe20000000021 */
[-C--:B------:R-:W-:Y:S01]  /*06a0*/  FFMA R16, R16, R13.reuse, R30 ;  /* 0x0000000d10107223 */ /* 0x080fe2000000001e */
[C---:B-1----:R-:W-:Y:S02]  /*06b0*/  FFMA R12, R8.reuse, R12, R31 ;  /* 0x0000000c080c7223 */ /* 0x042fe4000000001f */
        /* <DEDUP_REMOVED lines=11> */
[----:B------:R-:W-:Y:S01]  /*0770*/  LDS.128 R12, [R3+0x20] ;  /* 0x00002000030c7984 */ /* 0x000fe20000000c00 */
[C---:B-1----:R-:W-:Y:S01]  /*0780*/  FFMA R33, R26.reuse, R19, R33 ;  /* 0x000000131a217223 */ /* 0x042fe20000000021 */
[----:B------:R-:W-:Y:S01]  /*0790*/  FFMA R30, R19, R27, R18 ;  /* 0x0000001b131e7223 */ /* 0x000fe20000000012 */
[----:B------:R-:W-:Y:S01]  /*07a0*/  FFMA R31, R26, R11, R16 ;  /* 0x0000000b1a1f7223 */ /* 0x000fe20000000010 */
[----:B------:R-:W0:Y:S04]  /*07b0*/  LDS.64 R8, [R2+0x400] ;  /* 0x0004000002087984 */ /* 0x000e280000000a00 */
        /* <DEDUP_REMOVED lines=12> */
[----:B------:R-:W-:Y:S02]  /*0880*/  FFMA R11, R17, R11, R16 ;  /* 0x0000000b110b7223 */ /* 0x000fe40000000010 */
[----:B------:R-:W-:Y:S01]  /*0890*/  LDS.64 R16, [R2+0x600] ;  /* 0x0006000002107984 */ /* 0x000fe20000000a00 */
[----:B0-----:R-:W-:Y:S01]  /*08a0*/  FFMA R13, R30, R14, R33 ;  /* 0x0000000e1e0d7223 */ /* 0x001fe20000000021 */
[-C--:B------:R-:W-:Y:S01]  /*08b0*/  FFMA R14, R14, R31.reuse, R9 ;  /* 0x0000001f0e0e7223 */ /* 0x080fe20000000009 */
[----:B------:R-:W-:Y:S01]  /*08c0*/  FFMA R12, R30, R18, R35 ;  /* 0x000000121e0c7223 */ /* 0x000fe20000000023 */
[----:B------:R-:W-:Y:S01]  /*08d0*/  FFMA R18, R18, R31, R11 ;  /* 0x0000001f12127223 */ /* 0x000fe2000000000b */
[C---:B-1----:R-:W-:Y:S01]  /*08e0*/  FFMA R31, R26.reuse, R15, R13 ;  /* 0x0000000f1a1f7223 */ /* 0x042fe2000000000d */
[----:B------:R-:W0:Y:S01]  /*08f0*/  LDS.128 R8, [R3+0x30] ;  /* 0x0000300003087984 */ /* 0x000e220000000c00 */
[----:B------:R-:W-:Y:S01]  /*0900*/  FFMA R30, R15, R27, R14 ;  /* 0x0000001b0f1e7223 */ /* 0x000fe2000000000e */
[----:B------:R-:W-:-:S02]  /*0910*/  FFMA R33, R26, R19, R12 ;  /* 0x000000131a217223 */ /* 0x000fc4000000000c */
[----:B------:R-:W1:Y:S01]  /*0920*/  LDS.128 R12, [R3+0x70] ;  /* 0x00007000030c7984 */ /* 0x000e620000000c00 */
[----:B------:R-:W-:-:S03]  /*0930*/  FFMA R27, R19, R27, R18 ;  /* 0x0000001b131b7223 */ /* 0x000fc60000000012 */
[----:B------:R-:W2:Y:S01]  /*0940*/  LDS.64 R18, [R2+0x680] ;  /* 0x0006800002127984 */ /* 0x000ea20000000a00 */
[----:B------:R-:W-:Y:S01]  /*0950*/  UIADD3 UR4, UPT, UPT, UR4, 0x10, URZ ;  /* 0x0000001004047890 */ /* 0x000fe2000fffe0ff */
[CC--:B0-----:R-:W-:Y:S01]  /*0960*/  FFMA R31, R8.reuse, R16.reuse, R31 ;  /* 0x00000010081f7223 */ /* 0x0c1fe2000000001f */
[-C--:B------:R-:W-:Y:S01]  /*0970*/  FFMA R30, R8, R17.reuse, R30 ;  /* 0x00000011081e7223 */ /* 0x080fe2000000001e */
[C---:B-1----:R-:W-:Y:S01]  /*0980*/  FFMA R8, R12.reuse, R16, R33 ;  /* 0x000000100c087223 */ /* 0x042fe20000000021 */
[----:B------:R-:W-:Y:S02]  /*0990*/  FFMA R12, R12, R17, R27 ;  /* 0x000000110c0c7223 */ /* 0x000fe4000000001b */
[----:B------:R-:W0:Y:S04]  /*09a0*/  LDS.64 R16, [R2+0x700] ;  /* 0x0007000002107984 */ /* 0x000e280000000a00 */
[----:B------:R-:W1:Y:S01]  /*09b0*/  LDS.64 R26, [R2+0x780] ;  /* 0x00078000021a7984 */ /* 0x000e620000000a00 */
[----:B------:R-:W-:Y:S01]  /*09c0*/  ISETP.LE.AND P0, PT, R5, UR4, PT ;  /* 0x0000000405007c0c */ /* 0x000fe2000bf03270 */
[C---:B--2---:R-:W-:Y:S01]  /*09d0*/  FFMA R31, R18.reuse, R9, R31 ;  /* 0x00000009121f7223 */ /* 0x044fe2000000001f */
[----:B------:R-:W-:Y:S01]  /*09e0*/  FFMA R33, R18, R13, R8 ;  /* 0x0000000d12217223 */ /* 0x000fe20000000008 */
[-C--:B------:R-:W-:Y:S01]  /*09f0*/  FFMA R9, R9, R19.reuse, R30 ;  /* 0x0000001309097223 */ /* 0x080fe2000000001e */
[----:B------:R-:W-:Y:S01]  /*0a00*/  FFMA R13, R13, R19, R12 ;  /* 0x000000130d0d7223 */ /* 0x000fe2000000000c */
[----:B------:R-:W-:-:S02]  /*0a10*/  IADD3 R24, PT, PT, R24, 0x10, RZ ;  /* 0x0000001018187810 */ /* 0x000fc40007ffe0ff */
[----:B------:R-:W-:Y:S02]  /*0a20*/  IADD3 R28, PT, PT, R28, 0x10, RZ ;  /* 0x000000101c1c7810 */ /* 0x000fe40007ffe0ff */
[----:B------:R-:W-:Y:S02]  /*0a30*/  IADD3 R32, PT, PT, R32, 0x10, RZ ;  /* 0x0000001020207810 */ /* 0x000fe40007ffe0ff */
[C---:B------:R-:W-:Y:S02]  /*0a40*/  LEA R20, R5.reuse, R20, 0x4 ;  /* 0x0000001405147211 */ /* 0x040fe400078e20ff */
[----:B------:R-:W-:Y:S02]  /*0a50*/  LEA R22, R5, R22, 0x4 ;  /* 0x0000001605167211 */ /* 0x000fe400078e20ff */
[----:B------:R-:W-:Y:S02]  /*0a60*/  IADD3 R0, PT, PT, R0, 0x10, RZ ;  /* 0x0000001000007810 */ /* 0x000fe40007ffe0ff */
[----:B------:R-:W-:Y:S01]  /*0a70*/  IADD3 R6, PT, PT, R6, 0x10, RZ ;  /* 0x0000001006067810 */ /* 0x000fe20007ffe0ff */
[C---:B0-----:R-:W-:Y:S01]  /*0a80*/  FFMA R31, R16.reuse, R10, R31 ;  /* 0x0000000a101f7223 */ /* 0x041fe2000000001f */
[----:B------:R-:W-:Y:S01]  /*0a90*/  FFMA R8, R16, R14, R33 ;  /* 0x0000000e10087223 */ /* 0x000fe20000000021 */
[-C--:B------:R-:W-:Y:S01]  /*0aa0*/  FFMA R10, R10, R17.reuse, R9 ;  /* 0x000000110a0a7223 */ /* 0x080fe20000000009 */
[----:B------:R-:W-:Y:S01]  /*0ab0*/  FFMA R14, R14, R17, R13 ;  /* 0x000000110e0e7223 */ /* 0x000fe2000000000d */
[C---:B-1----:R-:W-:Y:S01]  /*0ac0*/  FFMA R31, R26.reuse, R11, R31 ;  /* 0x0000000b1a1f7223 */ /* 0x042fe2000000001f */
[----:B------:R-:W-:Y:S01]  /*0ad0*/  FFMA R17, R26, R15, R8 ;  /* 0x0000000f1a117223 */ /* 0x000fe20000000008 */
[-C--:B------:R-:W-:Y:S01]  /*0ae0*/  FFMA R16, R11, R27.reuse, R10 ;  /* 0x0000001b0b107223 */ /* 0x080fe2000000000a */
[----:B------:R-:W-:Y:S01]  /*0af0*/  FFMA R30, R15, R27, R14 ;  /* 0x0000001b0f1e7223 */ /* 0x000fe2000000000e */
[----:B------:R-:W-:Y:S06]  /*0b00*/  BAR.SYNC.DEFER_BLOCKING 0x0 ;  /* 0x0000000000007b1d */ /* 0x000fec0000010000 */
[----:B------:R-:W-:Y:S05]  /*0b10*/  @!P0 BRA `(.L_x_1) ;  /* 0xfffffff800008947 */ /* 0x000fea000383ffff */
.L_x_0:
[----:B------:R-:W0:Y:S01]  /*0b20*/  S2R R0, SR_TID.Y ;  /* 0x0000000000007919 */ /* 0x000e220000002200 */
[----:B------:R-:W-:Y:S01]  /*0b30*/  BSSY.RECONVERGENT B0, `(.L_x_2) ;  /* 0x000001a000007945 */ /* 0x000fe20003800200 */
[----:B------:R-:W0:Y:S01]  /*0b40*/  S2R R3, SR_CTAID.Y ;  /* 0x0000000000037919 */ /* 0x000e220000002600 */
[----:B------:R-:W1:Y:S01]  /*0b50*/  S2R R4, SR_TID.X ;  /* 0x0000000000047919 */ /* 0x000e620000002100 */
[----:B------:R-:W1:Y:S01]  /*0b60*/  S2R R7, SR_CTAID.X ;  /* 0x0000000000077919 */ /* 0x000e620000002500 */
[----:B0-----:R-:W-:-:S04]  /*0b70*/  LEA R0, R3, R0, 0x4 ;  /* 0x0000000003007211 */ /* 0x001fc800078e20ff */
[----:B------:R-:W-:-:S04]  /*0b80*/  SHF.L.U32 R0, R0, 0x1, RZ ;  /* 0x0000000100007819 */ /* 0x000fc800000006ff */
[C---:B------:R-:W-:Y:S02]  /*0b90*/  ISETP.GE.AND P0, PT, R0.reuse, R5, PT ;  /* 0x000000050000720c */ /* 0x040fe40003f06270 */
[----:B-1----:R-:W-:Y:S02]  /*0ba0*/  LEA R4, R7, R4, 0x4 ;  /* 0x0000000407047211 */ /* 0x002fe400078e20ff */
[----:B------:R-:W-:Y:S02]  /*0bb0*/  IADD3 R8, PT, PT, R0, 0x1, RZ ;  /* 0x0000000100087810 */ /* 0x000fe40007ffe0ff */
[----:B------:R-:W-:-:S07]  /*0bc0*/  SHF.L.U32 R4, R4, 0x1, RZ ;  /* 0x0000000104047819 */ /* 0x000fce00000006ff */
[----:B------:R-:W-:Y:S05]  /*0bd0*/  @P0 BRA `(.L_x_3) ;  /* 0x00000000003c0947 */ /* 0x000fea0003800000 */
[----:B------:R-:W-:Y:S01]  /*0be0*/  IADD3 R2, PT, PT, R4, 0x1, RZ ;  /* 0x0000000104027810 */ /* 0x000fe20007ffe0ff */
[-C--:B------:R-:W-:Y:S01]  /*0bf0*/  IMAD R7, R0, R5.reuse, RZ ;  /* 0x0000000500077224 */ /* 0x080fe200078e02ff */
[-C--:B------:R-:W-:Y:S02]  /*0c00*/  ISETP.GE.AND P0, PT, R4, R5.reuse, PT ;  /* 0x000000050400720c */ /* 0x080fe40003f06270 */
[----:B------:R-:W-:-:S11]  /*0c10*/  ISETP.GE.AND P1, PT, R2, R5, PT ;  /* 0x000000050200720c */ /* 0x000fd60003f26270 */
[----:B------:R-:W0:Y:S01]  /*0c20*/  @!P0 LDC.64 R2, c[0x0][0x390] ;  /* 0x0000e400ff028b82 */ /* 0x000e220000000a00 */
[CC--:B------:R-:W-:Y:S02]  /*0c30*/  @!P0 IADD3 R9, PT, PT, R4.reuse, R7.reuse, RZ ;  /* 0x0000000704098210 */ /* 0x0c0fe40007ffe0ff */
[----:B------:R-:W-:Y:S02]  /*0c40*/  @!P1 SHF.R.S32.HI R0, RZ, 0x1f, R4 ;  /* 0x0000001fff009819 */ /* 0x000fe40000011404 */
[----:B------:R-:W-:-:S03]  /*0c50*/  @!P1 IADD3 R10, P2, PT, R4, R7, RZ ;  /* 0x00000007040a9210 */ /* 0x000fc60007f5e0ff */
[----:B------:R-:W1:Y:S01]  /*0c60*/  @!P1 LDC.64 R12, c[0x0][0x390] ;  /* 0x0000e400ff0c9b82 */ /* 0x000e620000000a00 */
[----:B------:R-:W-:Y:S01]  /*0c70*/  @!P1 LEA.HI.X.SX32 R0, R7, R0, 0x1, P2 ;  /* 0x0000000007009211 */ /* 0x000fe200010f0eff */
[----:B0-----:R-:W-:-:S05]  /*0c80*/  @!P0 IMAD.WIDE R2, R9, 0x4, R2 ;  /* 0x0000000409028825 */ /* 0x001fca00078e0202 */
[----:B------:R0:W-:Y:S01]  /*0c90*/  @!P0 STG.E desc[UR8][R2.64], R31 ;  /* 0x0000001f02008986 */ /* 0x0001e2000c101908 */
[----:B-1----:R-:W-:-:S04]  /*0ca0*/  @!P1 LEA R6, P2, R10, R12, 0x2 ;  /* 0x0000000c0a069211 */ /* 0x002fc800078410ff */
[----:B------:R-:W-:-:S05]  /*0cb0*/  @!P1 LEA.HI.X R7, R10, R13, R0, 0x2, P2 ;  /* 0x0000000d0a079211 */ /* 0x000fca00010f1400 */
[----:B------:R0:W-:Y:S04]  /*0cc0*/  @!P1 STG.E desc[UR8][R6.64+0x4], R16 ;  /* 0x0000041006009986 */ /* 0x0001e8000c101908 */
.L_x_3:
[----:B------:R-:W-:Y:S05]  /*0cd0*/  BSYNC.RECONVERGENT B0 ;  /* 0x0000000000007941 */ /* 0x000fea0003800200 */
.L_x_2:
[----:B------:R-:W-:-:S13]  /*0ce0*/  ISETP.GE.AND P0, PT, R8, R5, PT ;  /* 0x000000050800720c */ /* 0x000fda0003f06270 */
[----:B------:R-:W-:Y:S05]  /*0cf0*/  @P0 EXIT ;  /* 0x000000000000094d */ /* 0x000fea0003800000 */
[-C--:B------:R-:W-:Y:S01]  /*0d00*/  ISETP.GE.AND P0, PT, R4, R5.reuse, PT ;  /* 0x000000050400720c */ /* 0x080fe20003f06270 */
[----:B0-----:R-:W-:Y:S01]  /*0d10*/  IMAD R7, R8, R5, RZ ;  /* 0x0000000508077224 */ /* 0x001fe200078e02ff */
[----:B------:R-:W-:-:S04]  /*0d20*/  IADD3 R0, PT, PT, R4, 0x1, RZ ;  /* 0x0000000104007810 */ /* 0x000fc80007ffe0ff */
[----:B------:R-:W-:-:S07]  /*0d30*/  ISETP.GE.AND P1, PT, R0, R5, PT ;  /* 0x000000050000720c */ /* 0x000fce0003f26270 */
[----:B------:R-:W0:Y:S01]  /*0d40*/  @!P0 LDC.64 R2, c[0x0][0x390] ;  /* 0x0000e400ff028b82 */ /* 0x000e220000000a00 */
[----:B------:R-:W-:-:S05]  /*0d50*/  @!P0 IADD3 R9, PT, PT, R4, R7, RZ ;  /* 0x0000000704098210 */ /* 0x000fca0007ffe0ff */
[----:B0-----:R-:W-:-:S05]  /*0d60*/  @!P0 IMAD.WIDE R2, R9, 0x4, R2 ;  /* 0x0000000409028825 */ /* 0x001fca00078e0202 */
[----:B------:R0:W-:Y:S01]  /*0d70*/  @!P0 STG.E desc[UR8][R2.64], R17 ;  /* 0x0000001102008986 */ /* 0x0001e2000c101908 */
[----:B------:R-:W-:Y:S05]  /*0d80*/  @P1 EXIT ;  /* 0x000000000000194d */ /* 0x000fea0003800000 */
[----:B------:R-:W1:Y:S01]  /*0d90*/  LDCU.64 UR4, c[0x0][0x390] ;  /* 0x00007200ff0477ac */ /* 0x000e620008000a00 */
[----:B0-----:R-:W-:Y:S02]  /*0da0*/  SHF.R.S32.HI R3, RZ, 0x1f, R7 ;  /* 0x0000001fff037819 */ /* 0x001fe40000011407 */
[----:B------:R-:W-:-:S04]  /*0db0*/  IADD3 R7, P0, PT, R4, R7, RZ ;  /* 0x0000000704077210 */ /* 0x000fc80007f1e0ff */
[----:B------:R-:W-:Y:S02]  /*0dc0*/  LEA.HI.X.SX32 R4, R4, R3, 0x1, P0 ;  /* 0x0000000304047211 */ /* 0x000fe400000f0eff */
[----:B-1----:R-:W-:-:S04]  /*0dd0*/  LEA R2, P0, R7, UR4, 0x2 ;  /* 0x0000000407027c11 */ /* 0x002fc8000f8010ff */
[----:B------:R-:W-:-:S05]  /*0de0*/  LEA.HI.X R3, R7, UR5, R4, 0x2, P0 ;  /* 0x0000000507037c11 */ /* 0x000fca00080f1404 */
[----:B------:R-:W-:Y:S01]  /*0df0*/  STG.E desc[UR8][R2.64+0x4], R30 ;  /* 0x0000041e02007986 */ /* 0x000fe2000c101908 */
[----:B------:R-:W-:Y:S05]  /*0e00*/  EXIT ;  /* 0x000000000000794d */ /* 0x000fea0003800000 */
.L_x_4:
[----:B------:R-:W-:-:S00]  /*0e10*/  BRA `(.L_x_4) ;  /* 0xfffffffc00fc7947 */ /* 0x000fc0000383ffff */
[----:B------:R-:W-:-:S00]  /*0e20*/  NOP ;  /* 0x0000000000007918 */ /* 0x000fc00000000000 */
        /* <DEDUP_REMOVED lines=13> */
.L_x_5:


//--------------------- .nv.shared._Z15matmulSymmetricPKfS0_Pfi --------------------------
	.section	.nv.shared._Z15matmulSymmetricPKfS0_Pfi,"aw",@nobits
	.sectionflags	@""
	.align	4
.nv.shared._Z15matmulSymmetricPKfS0_Pfi:
	.zero		5120


//--------------------- .nv.shared.reserved.0     --------------------------
	.section	.nv.shared.reserved.0,"aw",@nobits
	.weak		__nv_reservedSMEM_offset_0_alias
	.size		__nv_reservedSMEM_offset_0_alias, 0, 64
	.other		__nv_reservedSMEM_offset_0_alias,@"STO_CUDA_RESERVED_SHARED STV_DEFAULT"
__nv_reservedSMEM_offset_0_alias:
	.zero		0
	.zero		64


//--------------------- .nv.constant0._Z15matmulSymmetricPKfS0_Pfi --------------------------
	.section	.nv.constant0._Z15matmulSymmetricPKfS0_Pfi,"a",@progbits
	.sectionflags	@""
	.align	4
.nv.constant0._Z15matmulSymmetricPKfS0_Pfi:
	.zero		924


//--------------------- SYMBOLS --------------------------

	.type		.nv.reservedSmem.offset0,@object
	.size		.nv.reservedSmem.offset0,0x4
	.type		.nv.reservedSmem.cap,@object
	.size		.nv.reservedSmem.cap,0x4
